//
// Generated by NVIDIA NVVM Compiler
//
// Compiler Build ID: CL-36424714
// Cuda compilation tools, release 13.0, V13.0.88
// Based on NVVM 20.0.0
//

.version 9.0
.target sm_100
.address_size 64

	// .globl	_Z12mandelKernelPiffffii

.visible .entry _Z12mandelKernelPiffffii(
	.param .u64 .ptr .align 1 _Z12mandelKernelPiffffii_param_0,
	.param .f32 _Z12mandelKernelPiffffii_param_1,
	.param .f32 _Z12mandelKernelPiffffii_param_2,
	.param .f32 _Z12mandelKernelPiffffii_param_3,
	.param .f32 _Z12mandelKernelPiffffii_param_4,
	.param .u32 _Z12mandelKernelPiffffii_param_5,
	.param .u32 _Z12mandelKernelPiffffii_param_6
)
{
	.reg .pred 	%p<4>;
	.reg .b32 	%r<19>;
	.reg .b32 	%f<20>;
	.reg .b64 	%rd<5>;

	ld.param.u64 	%rd1, [_Z12mandelKernelPiffffii_param_0];
	ld.param.f32 	%f9, [_Z12mandelKernelPiffffii_param_1];
	ld.param.f32 	%f10, [_Z12mandelKernelPiffffii_param_2];
	ld.param.f32 	%f11, [_Z12mandelKernelPiffffii_param_3];
	ld.param.f32 	%f12, [_Z12mandelKernelPiffffii_param_4];
	ld.param.u32 	%r7, [_Z12mandelKernelPiffffii_param_5];
	ld.param.u32 	%r5, [_Z12mandelKernelPiffffii_param_6];
	mov.u32 	%r8, %ctaid.x;
	mov.u32 	%r9, %ntid.x;
	mov.u32 	%r10, %tid.x;
	mad.lo.s32 	%r11, %r8, %r9, %r10;
	mov.u32 	%r12, %ctaid.y;
	mov.u32 	%r13, %ntid.y;
	mov.u32 	%r14, %tid.y;
	mad.lo.s32 	%r15, %r12, %r13, %r14;
	cvt.rn.f32.s32 	%f13, %r11;
	fma.rn.f32 	%f1, %f11, %f13, %f9;
	cvt.rn.f32.u32 	%f14, %r15;
	fma.rn.f32 	%f2, %f12, %f14, %f10;
	mad.lo.s32 	%r1, %r7, %r15, %r11;
	setp.lt.s32 	%p1, %r5, 1;
	mov.b32 	%r18, 0;
	@%p1 bra 	$L__BB0_4;
	mov.b32 	%r17, 0;
	mov.f32 	%f18, %f2;
	mov.f32 	%f19, %f1;
$L__BB0_2:
	mul.f32 	%f5, %f19, %f19;
	mul.f32 	%f6, %f18, %f18;
	add.f32 	%f15, %f5, %f6;
	setp.gt.f32 	%p2, %f15, 0f40800000;
	mov.u32 	%r18, %r17;
	@%p2 bra 	$L__BB0_4;
	sub.f32 	%f16, %f5, %f6;
	add.f32 	%f17, %f19, %f19;
	add.f32 	%f19, %f1, %f16;
	fma.rn.f32 	%f18, %f17, %f18, %f2;
	add.s32 	%r17, %r17, 1;
	setp.ne.s32 	%p3, %r17, %r5;
	mov.u32 	%r18, %r5;
	@%p3 bra 	$L__BB0_2;
$L__BB0_4:
	cvta.to.global.u64 	%rd2, %rd1;
	mul.wide.s32 	%rd3, %r1, 4;
	add.s64 	%rd4, %rd2, %rd3;
	st.global.u32 	[%rd4], %r18;
	ret;

}


// ===== COMPILED SASS (sm_100) =====

	.target	sm_100

	.elftype	@"ET_EXEC"


//--------------------- .note.nv.tkinfo           --------------------------
	.section	.note.nv.tkinfo,"",@"SHT_NOTE"
	.sectionflags	@"SHF_NOTE_NV_TKINFO"
	.tkinfo
        /*0018*/ 	.word	0x00000002
        /*0030*/ 	.string	""
        /*0030*/ 	.string	"ptxas"
        /*0030*/ 	.string	"Cuda compilation tools, release 13.0, V13.0.88"
        /*0030*/ 	.string	"Build cuda_13.0.r13.0/compiler.36424714_0"
        /*0030*/ 	.string	"-arch sm_100 -m 64 "



//--------------------- .note.nv.cuinfo           --------------------------
	.section	.note.nv.cuinfo,"",@"SHT_NOTE"
	.sectionflags	@"SHF_NOTE_NV_CUINFO"
        /*0018*/ 	.short	0x0002
        /*001a*/ 	.short	0x0064
        /*001c*/ 	.short	0x0082
	.zero		2


//--------------------- .nv.info                  --------------------------
	.section	.nv.info,"",@"SHT_CUDA_INFO"
	.align	4


	//----- nvinfo : EIATTR_REGCOUNT
	.align		4
        /*0000*/ 	.byte	0x04, 0x2f
        /*0002*/ 	.short	(.L_1 - .L_0)
	.align		4
.L_0:
        /*0004*/ 	.word	index@(_Z12mandelKernelPiffffii)
        /*0008*/ 	.word	0x00000010


	//----- nvinfo : EIATTR_FRAME_SIZE
	.align		4
.L_1:
        /*000c*/ 	.byte	0x04, 0x11
        /*000e*/ 	.short	(.L_3 - .L_2)
	.align		4
.L_2:
        /*0010*/ 	.word	index@(_Z12mandelKernelPiffffii)
        /*0014*/ 	.word	0x00000000


	//----- nvinfo : EIATTR_MIN_STACK_SIZE
	.align		4
.L_3:
        /*0018*/ 	.byte	0x04, 0x12
        /*001a*/ 	.short	(.L_5 - .L_4)
	.align		4
.L_4:
        /*001c*/ 	.word	index@(_Z12mandelKernelPiffffii)
        /*0020*/ 	.word	0x00000000
.L_5:


//--------------------- .nv.compat                --------------------------
	.section	.nv.compat,"",@"SHT_CUDA_COMPAT_INFO"
	.align	4
        /*0000*/ 	.byte	0x02, 0x09, 0x00, 0x00, 0x02, 0x02, 0x01, 0x00, 0x02, 0x05, 0x05, 0x00, 0x03, 0x07, 0x01, 0x01
        /*0010*/ 	.byte	0x02, 0x03, 0x00, 0x00, 0x02, 0x06, 0x01, 0x00, 0x04, 0x0b, 0x08, 0x00, 0x01, 0x00, 0x00, 0x00
        /*0020*/ 	.byte	0x00, 0x00, 0x00, 0x00


//--------------------- .nv.info._Z12mandelKernelPiffffii --------------------------
	.section	.nv.info._Z12mandelKernelPiffffii,"",@"SHT_CUDA_INFO"
	.sectionflags	@""
	.align	4


	//----- nvinfo : EIATTR_CUDA_API_VERSION
	.align		4
        /*0000*/ 	.byte	0x04, 0x37
        /*0002*/ 	.short	(.L_7 - .L_6)
.L_6:
        /*0004*/ 	.word	0x00000082


	//----- nvinfo : EIATTR_KPARAM_INFO
	.align		4
.L_7:
        /*0008*/ 	.byte	0x04, 0x17
        /*000a*/ 	.short	(.L_9 - .L_8)
.L_8:
        /*000c*/ 	.word	0x00000000
        /*0010*/ 	.short	0x0006
        /*0012*/ 	.short	0x001c
        /*0014*/ 	.byte	0x00, 0xf0, 0x11, 0x00


	//----- nvinfo : EIATTR_KPARAM_INFO
	.align		4
.L_9:
        /*0018*/ 	.byte	0x04, 0x17
        /*001a*/ 	.short	(.L_11 - .L_10)
.L_10:
        /*001c*/ 	.word	0x00000000
        /*0020*/ 	.short	0x0005
        /*0022*/ 	.short	0x0018
        /*0024*/ 	.byte	0x00, 0xf0, 0x11, 0x00


	//----- nvinfo : EIATTR_KPARAM_INFO
	.align		4
.L_11:
        /*0028*/ 	.byte	0x04, 0x17
        /*002a*/ 	.short	(.L_13 - .L_12)
.L_12:
        /*002c*/ 	.word	0x00000000
        /*0030*/ 	.short	0x0004
        /*0032*/ 	.short	0x0014
        /*0034*/ 	.byte	0x00, 0xf0, 0x11, 0x00


	//----- nvinfo : EIATTR_KPARAM_INFO
	.align		4
.L_13:
        /*0038*/ 	.byte	0x04, 0x17
        /*003a*/ 	.short	(.L_15 - .L_14)
.L_14:
        /*003c*/ 	.word	0x00000000
        /*0040*/ 	.short	0x0003
        /*0042*/ 	.short	0x0010
        /*0044*/ 	.byte	0x00, 0xf0, 0x11, 0x00


	//----- nvinfo : EIATTR_KPARAM_INFO
	.align		4
.L_15:
        /*0048*/ 	.byte	0x04, 0x17
        /*004a*/ 	.short	(.L_17 - .L_16)
.L_16:
        /*004c*/ 	.word	0x00000000
        /*0050*/ 	.short	0x0002
        /*0052*/ 	.short	0x000c
        /*0054*/ 	.byte	0x00, 0xf0, 0x11, 0x00


	//----- nvinfo : EIATTR_KPARAM_INFO
	.align		4
.L_17:
        /*0058*/ 	.byte	0x04, 0x17
        /*005a*/ 	.short	(.L_19 - .L_18)
.L_18:
        /*005c*/ 	.word	0x00000000
        /*0060*/ 	.short	0x0001
        /*0062*/ 	.short	0x0008
        /*0064*/ 	.byte	0x00, 0xf0, 0x11, 0x00


	//----- nvinfo : EIATTR_KPARAM_INFO
	.align		4
.L_19:
        /*0068*/ 	.byte	0x04, 0x17
        /*006a*/ 	.short	(.L_21 - .L_20)
.L_20:
        /*006c*/ 	.word	0x00000000
        /*0070*/ 	.short	0x0000
        /*0072*/ 	.short	0x0000
        /*0074*/ 	.byte	0x00, 0xf5, 0x21, 0x00


	//----- nvinfo : EIATTR_SPARSE_MMA_MASK
	.align		4
.L_21:
        /*0078*/ 	.byte	0x03, 0x50
        /*007a*/ 	.short	0x0000


	//----- nvinfo : EIATTR_MAXREG_COUNT
	.align		4
        /*007c*/ 	.byte	0x03, 0x1b
        /*007e*/ 	.short	0x00ff


	//----- nvinfo : EIATTR_MERCURY_ISA_VERSION
	.align		4
        /*0080*/ 	.byte	0x03, 0x5f
        /*0082*/ 	.short	0x0101


	//----- nvinfo : EIATTR_VRC_CTA_INIT_COUNT
	.align		4
        /*0084*/ 	.byte	0x02, 0x4a
	.zero		1
	.zero		1


	//----- nvinfo : EIATTR_EXIT_INSTR_OFFSETS
	.align		4
        /*0088*/ 	.byte	0x04, 0x1c
        /*008a*/ 	.short	(.L_23 - .L_22)


	//   ....[0]....
.L_22:
        /*008c*/ 	.word	0x000002b0


	//----- nvinfo : EIATTR_CRS_STACK_SIZE
	.align		4
.L_23:
        /*0090*/ 	.byte	0x04, 0x1e
        /*0092*/ 	.short	(.L_25 - .L_24)
.L_24:
        /*0094*/ 	.word	0x00000000


	//----- nvinfo : EIATTR_CBANK_PARAM_SIZE
	.align		4
.L_25:
        /*0098*/ 	.byte	0x03, 0x19
        /*009a*/ 	.short	0x0020


	//----- nvinfo : EIATTR_PARAM_CBANK
	.align		4
        /*009c*/ 	.byte	0x04, 0x0a
        /*009e*/ 	.short	(.L_27 - .L_26)
	.align		4
.L_26:
        /*00a0*/ 	.word	index@(.nv.constant0._Z12mandelKernelPiffffii)
        /*00a4*/ 	.short	0x0380
        /*00a6*/ 	.short	0x0020


	//----- nvinfo : EIATTR_SW_WAR
	.align		4
.L_27:
        /*00a8*/ 	.byte	0x04, 0x36
        /*00aa*/ 	.short	(.L_29 - .L_28)
.L_28:
        /*00ac*/ 	.word	0x00000008
.L_29:


//--------------------- .nv.callgraph             --------------------------
	.section	.nv.callgraph,"",@"SHT_CUDA_CALLGRAPH"
	.align	4
	.sectionentsize	8
	.align		4
        /*0000*/ 	.word	0x00000000
	.align		4
        /*0004*/ 	.word	0xffffffff
	.align		4
        /*0008*/ 	.word	0x00000000
	.align		4
        /*000c*/ 	.word	0xfffffffe
	.align		4
        /*0010*/ 	.word	0x00000000
	.align		4
        /*0014*/ 	.word	0xfffffffd
	.align		4
        /*0018*/ 	.word	0x00000000
	.align		4
        /*001c*/ 	.word	0xfffffffc


//--------------------- .text._Z12mandelKernelPiffffii --------------------------
	.section	.text._Z12mandelKernelPiffffii,"ax",@progbits
	.align	128
        .global         _Z12mandelKernelPiffffii
        .type           _Z12mandelKernelPiffffii,@function
        .size           _Z12mandelKernelPiffffii,(.L_x_4 - _Z12mandelKernelPiffffii)
        .other          _Z12mandelKernelPiffffii,@"STO_CUDA_ENTRY STV_DEFAULT"
_Z12mandelKernelPiffffii:
.text._Z12mandelKernelPiffffii:
[----:B------:R-:W-:Y:S01]  /*0000*/  LDC R1, c[0x0][0x37c] ;  /* 0x0000df00ff017b82 */ /* 0x000fe20000000800 */
[----:B------:R-:W0:Y:S07]  /*0010*/  S2R R3, SR_TID.X ;  /* 0x0000000000037919 */ /* 0x000e2e0000002100 */
[----:B------:R-:W0:Y:S01]  /*0020*/  S2UR UR4, SR_CTAID.X ;  /* 0x00000000000479c3 */ /* 0x000e220000002500 */
[----:B------:R-:W1:Y:S01]  /*0030*/  LDCU.128 UR8, c[0x0][0x390] ;  /* 0x00007200ff0877ac */ /* 0x000e620008000c00 */
[----:B------:R-:W2:Y:S06]  /*0040*/  S2R R5, SR_TID.Y ;  /* 0x0000000000057919 */ /* 0x000eac0000002200 */
[----:B------:R-:W0:Y:S08]  /*0050*/  LDC R0, c[0x0][0x360] ;  /* 0x0000d800ff007b82 */ /* 0x000e300000000800 */
[----:B------:R-:W2:Y:S01]  /*0060*/  S2UR UR5, SR_CTAID.Y ;  /* 0x00000000000579c3 */ /* 0x000ea20000002600 */
[----:B-1----:R-:W-:-:S07]  /*0070*/  UISETP.GE.AND UP0, UPT, UR11, 0x1, UPT ;  /* 0x000000010b00788c */ /* 0x002fce000bf06270 */
[----:B------:R-:W2:Y:S08]  /*0080*/  LDC R2, c[0x0][0x364] ;  /* 0x0000d900ff027b82 */ /* 0x000eb00000000800 */
[----:B------:R-:W1:Y:S01]  /*0090*/  LDC.64 R8, c[0x0][0x388] ;  /* 0x0000e200ff087b82 */ /* 0x000e620000000a00 */
[----:B0-----:R-:W-:Y:S02]  /*00a0*/  IMAD R0, R0, UR4, R3 ;  /* 0x0000000400007c24 */ /* 0x001fe4000f8e0203 */
[----:B--2---:R-:W-:-:S03]  /*00b0*/  IMAD R3, R2, UR5, R5 ;  /* 0x0000000502037c24 */ /* 0x004fc6000f8e0205 */
[----:B------:R-:W-:Y:S01]  /*00c0*/  I2FP.F32.S32 R5, R0 ;  /* 0x0000000000057245 */ /* 0x000fe20000201400 */
[----:B------:R-:W0:Y:S01]  /*00d0*/  LDCU.64 UR4, c[0x0][0x358] ;  /* 0x00006b00ff0477ac */ /* 0x000e220008000a00 */
[----:B------:R-:W-:Y:S01]  /*00e0*/  IMAD R7, R3, UR10, R0 ;  /* 0x0000000a03077c24 */ /* 0x000fe2000f8e0200 */
[----:B------:R-:W-:Y:S02]  /*00f0*/  I2FP.F32.U32 R2, R3 ;  /* 0x0000000300027245 */ /* 0x000fe40000201000 */
[----:B-1----:R-:W-:-:S03]  /*0100*/  FFMA R5, R5, UR8, R8 ;  /* 0x0000000805057c23 */ /* 0x002fc60008000008 */
[----:B------:R-:W-:Y:S01]  /*0110*/  FFMA R2, R2, UR9, R9 ;  /* 0x0000000902027c23 */ /* 0x000fe20008000009 */
[----:B------:R-:W-:Y:S01]  /*0120*/  HFMA2 R9, -RZ, RZ, 0, 0 ;  /* 0x00000000ff097431 */ /* 0x000fe200000001ff */
[----:B------:R-:W-:Y:S06]  /*0130*/  BRA.U !UP0, `(.L_x_0) ;  /* 0x0000000108507547 */ /* 0x000fec000b800000 */
[----:B------:R-:W-:Y:S01]  /*0140*/  BSSY.RECONVERGENT B0, `(.L_x_0) ;  /* 0x0000013000007945 */ /* 0x000fe20003800200 */
[----:B------:R-:W-:Y:S01]  /*0150*/  MOV R9, RZ ;  /* 0x000000ff00097202 */ /* 0x000fe20000000f00 */
[----:B------:R-:W1:Y:S01]  /*0160*/  LDCU UR6, c[0x0][0x39c] ;  /* 0x00007380ff0677ac */ /* 0x000e620008000800 */
[----:B------:R-:W-:Y:S02]  /*0170*/  MOV R3, R2 ;  /* 0x0000000200037202 */ /* 0x000fe40000000f00 */
[----:B------:R-:W-:Y:S01]  /*0180*/  MOV R0, R5 ;  /* 0x0000000500007202 */ /* 0x000fe20000000f00 */
[----:B------:R-:W2:Y:S06]  /*0190*/  LDCU UR7, c[0x0][0x39c] ;  /* 0x00007380ff0777ac */ /* 0x000eac0008000800 */
.L_x_2:
[----:B------:R-:W-:Y:S01]  /*01a0*/  FMUL R4, R0, R0 ;  /* 0x0000000000047220 */ /* 0x000fe20000400000 */
[----:B------:R-:W-:-:S04]  /*01b0*/  FMUL R13, R3, R3 ;  /* 0x00000003030d7220 */ /* 0x000fc80000400000 */
[----:B------:R-:W-:-:S05]  /*01c0*/  FADD R6, R4, R13 ;  /* 0x0000000d04067221 */ /* 0x000fca0000000000 */
[----:B------:R-:W-:-:S13]  /*01d0*/  FSETP.GT.AND P0, PT, R6, 4, PT ;  /* 0x408000000600780b */ /* 0x000fda0003f04000 */
[----:B------:R-:W-:Y:S05]  /*01e0*/  @P0 BRA `(.L_x_1) ;  /* 0x0000000000200947 */ /* 0x000fea0003800000 */
[----:B------:R-:W-:Y:S01]  /*01f0*/  IADD3 R9, PT, PT, R9, 0x1, RZ ;  /* 0x0000000109097810 */ /* 0x000fe20007ffe0ff */
[----:B------:R-:W-:Y:S01]  /*0200*/  FADD R11, R0, R0 ;  /* 0x00000000000b7221 */ /* 0x000fe20000000000 */
[----:B------:R-:W-:Y:S02]  /*0210*/  FADD R0, R4, -R13 ;  /* 0x8000000d04007221 */ /* 0x000fe40000000000 */
[----:B--2---:R-:W-:Y:S01]  /*0220*/  ISETP.NE.AND P0, PT, R9, UR7, PT ;  /* 0x0000000709007c0c */ /* 0x004fe2000bf05270 */
[----:B------:R-:W-:Y:S01]  /*0230*/  FFMA R3, R11, R3, R2 ;  /* 0x000000030b037223 */ /* 0x000fe20000000002 */
[----:B------:R-:W-:-:S11]  /*0240*/  FADD R0, R5, R0 ;  /* 0x0000000005007221 */ /* 0x000fd60000000000 */
[----:B------:R-:W-:Y:S05]  /*0250*/  @P0 BRA `(.L_x_2) ;  /* 0xfffffffc00d00947 */ /* 0x000fea000383ffff */
[----:B-1----:R-:W-:-:S07]  /*0260*/  MOV R9, UR6 ;  /* 0x0000000600097c02 */ /* 0x002fce0008000f00 */
.L_x_1:
[----:B012---:R-:W-:Y:S05]  /*0270*/  BSYNC.RECONVERGENT B0 ;  /* 0x0000000000007941 */ /* 0x007fea0003800200 */
.L_x_0:
[----:B------:R-:W1:Y:S02]  /*0280*/  LDC.64 R2, c[0x0][0x380] ;  /* 0x0000e000ff027b82 */ /* 0x000e640000000a00 */
[----:B-1----:R-:W-:-:S05]  /*0290*/  IMAD.WIDE R2, R7, 0x4, R2 ;  /* 0x0000000407027825 */ /* 0x002fca00078e0202 */
[----:B0-----:R-:W-:Y:S01]  /*02a0*/  STG.E desc[UR4][R2.64], R9 ;  /* 0x0000000902007986 */ /* 0x001fe2000c101904 */
[----:B------:R-:W-:Y:S05]  /*02b0*/  EXIT ;  /* 0x000000000000794d */ /* 0x000fea0003800000 */
.L_x_3:
[----:B------:R-:W-:-:S00]  /*02c0*/  BRA `(.L_x_3) ;  /* 0xfffffffc00fc7947 */ /* 0x000fc0000383ffff */
[----:B------:R-:W-:-:S00]  /*02d0*/  NOP ;  /* 0x0000000000007918 */ /* 0x000fc00000000000 */
        /* <DEDUP_REMOVED lines=10> */
.L_x_4:


//--------------------- .nv.shared.reserved.0     --------------------------
	.section	.nv.shared.reserved.0,"aw",@nobits
	.weak		__nv_reservedSMEM_offset_0_alias
	.size		__nv_reservedSMEM_offset_0_alias, 0, 64
	.other		__nv_reservedSMEM_offset_0_alias,@"STO_CUDA_RESERVED_SHARED STV_DEFAULT"
__nv_reservedSMEM_offset_0_alias:
	.zero		0
	.zero		64


//--------------------- .nv.constant0._Z12mandelKernelPiffffii --------------------------
	.section	.nv.constant0._Z12mandelKernelPiffffii,"a",@progbits
	.sectionflags	@""
	.align	4
.nv.constant0._Z12mandelKernelPiffffii:
	.zero		928


//--------------------- SYMBOLS --------------------------

	.type		.nv.reservedSmem.offset0,@object
	.size		.nv.reservedSmem.offset0,0x4
